//
// Generated by NVIDIA NVVM Compiler
//
// Compiler Build ID: CL-36424714
// Cuda compilation tools, release 13.0, V13.0.88
// Based on NVVM 20.0.0
//

.version 9.0
.target sm_100
.address_size 64

	// .globl	_Z11relu_kernelPKfPfi

.visible .entry _Z11relu_kernelPKfPfi(
	.param .u64 .ptr .align 1 _Z11relu_kernelPKfPfi_param_0,
	.param .u64 .ptr .align 1 _Z11relu_kernelPKfPfi_param_1,
	.param .u32 _Z11relu_kernelPKfPfi_param_2
)
{
	.reg .pred 	%p<3>;
	.reg .b32 	%r<6>;
	.reg .b32 	%f<3>;
	.reg .b64 	%rd<11>;
	.reg .b64 	%fd<3>;

	ld.param.u64 	%rd2, [_Z11relu_kernelPKfPfi_param_0];
	ld.param.u64 	%rd3, [_Z11relu_kernelPKfPfi_param_1];
	ld.param.u32 	%r2, [_Z11relu_kernelPKfPfi_param_2];
	cvta.to.global.u64 	%rd1, %rd3;
	mov.u32 	%r3, %ctaid.x;
	mov.u32 	%r4, %ntid.x;
	mov.u32 	%r5, %tid.x;
	mad.lo.s32 	%r1, %r3, %r4, %r5;
	setp.ge.s32 	%p1, %r1, %r2;
	@%p1 bra 	$L__BB0_4;
	cvta.to.global.u64 	%rd4, %rd2;
	mul.wide.s32 	%rd5, %r1, 4;
	add.s64 	%rd6, %rd4, %rd5;
	ld.global.f32 	%f1, [%rd6];
	setp.leu.f32 	%p2, %f1, 0f00000000;
	@%p2 bra 	$L__BB0_3;
	add.s64 	%rd10, %rd1, %rd5;
	st.global.f32 	[%rd10], %f1;
	bra.uni 	$L__BB0_4;
$L__BB0_3:
	cvt.f64.f32 	%fd1, %f1;
	mul.f64 	%fd2, %fd1, 0d3F847AE147AE147B;
	cvt.rn.f32.f64 	%f2, %fd2;
	add.s64 	%rd8, %rd1, %rd5;
	st.global.f32 	[%rd8], %f2;
$L__BB0_4:
	ret;

}


// ===== COMPILED SASS (sm_100) =====

	.target	sm_100

	.elftype	@"ET_EXEC"


//--------------------- .note.nv.tkinfo           --------------------------
	.section	.note.nv.tkinfo,"",@"SHT_NOTE"
	.sectionflags	@"SHF_NOTE_NV_TKINFO"
	.tkinfo
        /*0018*/ 	.word	0x00000002
        /*0030*/ 	.string	""
        /*0030*/ 	.string	"ptxas"
        /*0030*/ 	.string	"Cuda compilation tools, release 13.0, V13.0.88"
        /*0030*/ 	.string	"Build cuda_13.0.r13.0/compiler.36424714_0"
        /*0030*/ 	.string	"-arch sm_100 -m 64 "



//--------------------- .note.nv.cuinfo           --------------------------
	.section	.note.nv.cuinfo,"",@"SHT_NOTE"
	.sectionflags	@"SHF_NOTE_NV_CUINFO"
        /*0018*/ 	.short	0x0002
        /*001a*/ 	.short	0x0064
        /*001c*/ 	.short	0x0082
	.zero		2


//--------------------- .nv.info                  --------------------------
	.section	.nv.info,"",@"SHT_CUDA_INFO"
	.align	4


	//----- nvinfo : EIATTR_REGCOUNT
	.align		4
        /*0000*/ 	.byte	0x04, 0x2f
        /*0002*/ 	.short	(.L_1 - .L_0)
	.align		4
.L_0:
        /*0004*/ 	.word	index@(_Z11relu_kernelPKfPfi)
        /*0008*/ 	.word	0x0000000c


	//----- nvinfo : EIATTR_FRAME_SIZE
	.align		4
.L_1:
        /*000c*/ 	.byte	0x04, 0x11
        /*000e*/ 	.short	(.L_3 - .L_2)
	.align		4
.L_2:
        /*0010*/ 	.word	index@(_Z11relu_kernelPKfPfi)
        /*0014*/ 	.word	0x00000000


	//----- nvinfo : EIATTR_MIN_STACK_SIZE
	.align		4
.L_3:
        /*0018*/ 	.byte	0x04, 0x12
        /*001a*/ 	.short	(.L_5 - .L_4)
	.align		4
.L_4:
        /*001c*/ 	.word	index@(_Z11relu_kernelPKfPfi)
        /*0020*/ 	.word	0x00000000
.L_5:


//--------------------- .nv.compat                --------------------------
	.section	.nv.compat,"",@"SHT_CUDA_COMPAT_INFO"
	.align	4
        /*0000*/ 	.byte	0x02, 0x09, 0x00, 0x00, 0x02, 0x02, 0x01, 0x00, 0x02, 0x05, 0x05, 0x00, 0x03, 0x07, 0x01, 0x01
        /*0010*/ 	.byte	0x02, 0x03, 0x00, 0x00, 0x02, 0x06, 0x01, 0x00, 0x04, 0x0b, 0x08, 0x00, 0x01, 0x00, 0x00, 0x00
        /*0020*/ 	.byte	0x00, 0x00, 0x00, 0x00


//--------------------- .nv.info._Z11relu_kernelPKfPfi --------------------------
	.section	.nv.info._Z11relu_kernelPKfPfi,"",@"SHT_CUDA_INFO"
	.sectionflags	@""
	.align	4


	//----- nvinfo : EIATTR_CUDA_API_VERSION
	.align		4
        /*0000*/ 	.byte	0x04, 0x37
        /*0002*/ 	.short	(.L_7 - .L_6)
.L_6:
        /*0004*/ 	.word	0x00000082


	//----- nvinfo : EIATTR_KPARAM_INFO
	.align		4
.L_7:
        /*0008*/ 	.byte	0x04, 0x17
        /*000a*/ 	.short	(.L_9 - .L_8)
.L_8:
        /*000c*/ 	.word	0x00000000
        /*0010*/ 	.short	0x0002
        /*0012*/ 	.short	0x0010
        /*0014*/ 	.byte	0x00, 0xf0, 0x11, 0x00


	//----- nvinfo : EIATTR_KPARAM_INFO
	.align		4
.L_9:
        /*0018*/ 	.byte	0x04, 0x17
        /*001a*/ 	.short	(.L_11 - .L_10)
.L_10:
        /*001c*/ 	.word	0x00000000
        /*0020*/ 	.short	0x0001
        /*0022*/ 	.short	0x0008
        /*0024*/ 	.byte	0x00, 0xf5, 0x21, 0x00


	//----- nvinfo : EIATTR_KPARAM_INFO
	.align		4
.L_11:
        /*0028*/ 	.byte	0x04, 0x17
        /*002a*/ 	.short	(.L_13 - .L_12)
.L_12:
        /*002c*/ 	.word	0x00000000
        /*0030*/ 	.short	0x0000
        /*0032*/ 	.short	0x0000
        /*0034*/ 	.byte	0x00, 0xf5, 0x21, 0x00


	//----- nvinfo : EIATTR_SPARSE_MMA_MASK
	.align		4
.L_13:
        /*0038*/ 	.byte	0x03, 0x50
        /*003a*/ 	.short	0x0000


	//----- nvinfo : EIATTR_MAXREG_COUNT
	.align		4
        /*003c*/ 	.byte	0x03, 0x1b
        /*003e*/ 	.short	0x00ff


	//----- nvinfo : EIATTR_MERCURY_ISA_VERSION
	.align		4
        /*0040*/ 	.byte	0x03, 0x5f
        /*0042*/ 	.short	0x0101


	//----- nvinfo : EIATTR_VRC_CTA_INIT_COUNT
	.align		4
        /*0044*/ 	.byte	0x02, 0x4a
	.zero		1
	.zero		1


	//----- nvinfo : EIATTR_EXIT_INSTR_OFFSETS
	.align		4
        /*0048*/ 	.byte	0x04, 0x1c
        /*004a*/ 	.short	(.L_15 - .L_14)


	//   ....[0]....
.L_14:
        /*004c*/ 	.word	0x00000070


	//   ....[1]....
        /*0050*/ 	.word	0x00000100


	//   ....[2]....
        /*0054*/ 	.word	0x00000190


	//----- nvinfo : EIATTR_CBANK_PARAM_SIZE
	.align		4
.L_15:
        /*0058*/ 	.byte	0x03, 0x19
        /*005a*/ 	.short	0x0014


	//----- nvinfo : EIATTR_PARAM_CBANK
	.align		4
        /*005c*/ 	.byte	0x04, 0x0a
        /*005e*/ 	.short	(.L_17 - .L_16)
	.align		4
.L_16:
        /*0060*/ 	.word	index@(.nv.constant0._Z11relu_kernelPKfPfi)
        /*0064*/ 	.short	0x0380
        /*0066*/ 	.short	0x0014


	//----- nvinfo : EIATTR_SW_WAR
	.align		4
.L_17:
        /*0068*/ 	.byte	0x04, 0x36
        /*006a*/ 	.short	(.L_19 - .L_18)
.L_18:
        /*006c*/ 	.word	0x00000008
.L_19:


//--------------------- .nv.callgraph             --------------------------
	.section	.nv.callgraph,"",@"SHT_CUDA_CALLGRAPH"
	.align	4
	.sectionentsize	8
	.align		4
        /*0000*/ 	.word	0x00000000
	.align		4
        /*0004*/ 	.word	0xffffffff
	.align		4
        /*0008*/ 	.word	0x00000000
	.align		4
        /*000c*/ 	.word	0xfffffffe
	.align		4
        /*0010*/ 	.word	0x00000000
	.align		4
        /*0014*/ 	.word	0xfffffffd
	.align		4
        /*0018*/ 	.word	0x00000000
	.align		4
        /*001c*/ 	.word	0xfffffffc


//--------------------- .text._Z11relu_kernelPKfPfi --------------------------
	.section	.text._Z11relu_kernelPKfPfi,"ax",@progbits
	.align	128
        .global         _Z11relu_kernelPKfPfi
        .type           _Z11relu_kernelPKfPfi,@function
        .size           _Z11relu_kernelPKfPfi,(.L_x_1 - _Z11relu_kernelPKfPfi)
        .other          _Z11relu_kernelPKfPfi,@"STO_CUDA_ENTRY STV_DEFAULT"
_Z11relu_kernelPKfPfi:
.text._Z11relu_kernelPKfPfi:
[----:B------:R-:W-:Y:S01]  /*0000*/  LDC R1, c[0x0][0x37c] ;  /* 0x0000df00ff017b82 */ /* 0x000fe20000000800 */
[----:B------:R-:W0:Y:S07]  /*0010*/  S2R R0, SR_TID.X ;  /* 0x0000000000007919 */ /* 0x000e2e0000002100 */
[----:B------:R-:W0:Y:S01]  /*0020*/  S2UR UR4, SR_CTAID.X ;  /* 0x00000000000479c3 */ /* 0x000e220000002500 */
[----:B------:R-:W1:Y:S07]  /*0030*/  LDCU UR5, c[0x0][0x390] ;  /* 0x00007200ff0577ac */ /* 0x000e6e0008000800 */
[----:B------:R-:W0:Y:S02]  /*0040*/  LDC R7, c[0x0][0x360] ;  /* 0x0000d800ff077b82 */ /* 0x000e240000000800 */
[----:B0-----:R-:W-:-:S05]  /*0050*/  IMAD R7, R7, UR4, R0 ;  /* 0x0000000407077c24 */ /* 0x001fca000f8e0200 */
[----:B-1----:R-:W-:-:S13]  /*0060*/  ISETP.GE.AND P0, PT, R7, UR5, PT ;  /* 0x0000000507007c0c */ /* 0x002fda000bf06270 */
[----:B------:R-:W-:Y:S05]  /*0070*/  @P0 EXIT ;  /* 0x000000000000094d */ /* 0x000fea0003800000 */
[----:B------:R-:W0:Y:S01]  /*0080*/  LDC.64 R2, c[0x0][0x380] ;  /* 0x0000e000ff027b82 */ /* 0x000e220000000a00 */
[----:B------:R-:W1:Y:S01]  /*0090*/  LDCU.64 UR4, c[0x0][0x358] ;  /* 0x00006b00ff0477ac */ /* 0x000e620008000a00 */
[----:B0-----:R-:W-:-:S05]  /*00a0*/  IMAD.WIDE R2, R7, 0x4, R2 ;  /* 0x0000000407027825 */ /* 0x001fca00078e0202 */
[----:B-1----:R-:W2:Y:S02]  /*00b0*/  LDG.E R9, desc[UR4][R2.64] ;  /* 0x0000000402097981 */ /* 0x002ea4000c1e1900 */
[----:B--2---:R-:W-:-:S13]  /*00c0*/  FSETP.GT.AND P0, PT, R9, RZ, PT ;  /* 0x000000ff0900720b */ /* 0x004fda0003f04000 */
[----:B------:R-:W0:Y:S02]  /*00d0*/  @P0 LDC.64 R4, c[0x0][0x388] ;  /* 0x0000e200ff040b82 */ /* 0x000e240000000a00 */
[----:B0-----:R-:W-:-:S05]  /*00e0*/  @P0 IMAD.WIDE R4, R7, 0x4, R4 ;  /* 0x0000000407040825 */ /* 0x001fca00078e0204 */
[----:B------:R0:W-:Y:S01]  /*00f0*/  @P0 STG.E desc[UR4][R4.64], R9 ;  /* 0x0000000904000986 */ /* 0x0001e2000c101904 */
[----:B------:R-:W-:Y:S05]  /*0100*/  @P0 EXIT ;  /* 0x000000000000094d */ /* 0x000fea0003800000 */
[----:B------:R-:W1:Y:S01]  /*0110*/  F2F.F64.F32 R2, R9 ;  /* 0x0000000900027310 */ /* 0x000e620000201800 */
[----:B0-----:R-:W0:Y:S01]  /*0120*/  LDC.64 R4, c[0x0][0x388] ;  /* 0x0000e200ff047b82 */ /* 0x001e220000000a00 */
[----:B------:R-:W-:Y:S01]  /*0130*/  UMOV UR6, 0x47ae147b ;  /* 0x47ae147b00067882 */ /* 0x000fe20000000000 */
[----:B------:R-:W-:Y:S02]  /*0140*/  UMOV UR7, 0x3f847ae1 ;  /* 0x3f847ae100077882 */ /* 0x000fe40000000000 */
[----:B-1----:R-:W-:-:S10]  /*0150*/  DMUL R2, R2, UR6 ;  /* 0x0000000602027c28 */ /* 0x002fd40008000000 */
[----:B------:R-:W1:Y:S01]  /*0160*/  F2F.F32.F64 R3, R2 ;  /* 0x0000000200037310 */ /* 0x000e620000301000 */
[----:B0-----:R-:W-:-:S05]  /*0170*/  IMAD.WIDE R4, R7, 0x4, R4 ;  /* 0x0000000407047825 */ /* 0x001fca00078e0204 */
[----:B-1----:R-:W-:Y:S01]  /*0180*/  STG.E desc[UR4][R4.64], R3 ;  /* 0x0000000304007986 */ /* 0x002fe2000c101904 */
[----:B------:R-:W-:Y:S05]  /*0190*/  EXIT ;  /* 0x000000000000794d */ /* 0x000fea0003800000 */
.L_x_0:
[----:B------:R-:W-:-:S00]  /*01a0*/  BRA `(.L_x_0) ;  /* 0xfffffffc00fc7947 */ /* 0x000fc0000383ffff */
[----:B------:R-:W-:-:S00]  /*01b0*/  NOP ;  /* 0x0000000000007918 */ /* 0x000fc00000000000 */
        /* <DEDUP_REMOVED lines=12> */
.L_x_1:


//--------------------- .nv.shared.reserved.0     --------------------------
	.section	.nv.shared.reserved.0,"aw",@nobits
	.weak		__nv_reservedSMEM_offset_0_alias
	.size		__nv_reservedSMEM_offset_0_alias, 0, 64
	.other		__nv_reservedSMEM_offset_0_alias,@"STO_CUDA_RESERVED_SHARED STV_DEFAULT"
__nv_reservedSMEM_offset_0_alias:
	.zero		0
	.zero		64


//--------------------- .nv.constant0._Z11relu_kernelPKfPfi --------------------------
	.section	.nv.constant0._Z11relu_kernelPKfPfi,"a",@progbits
	.sectionflags	@""
	.align	4
.nv.constant0._Z11relu_kernelPKfPfi:
	.zero		916


//--------------------- SYMBOLS --------------------------

	.type		.nv.reservedSmem.offset0,@object
	.size		.nv.reservedSmem.offset0,0x4
